//
// Generated by NVIDIA NVVM Compiler
//
// Compiler Build ID: CL-36424714
// Cuda compilation tools, release 13.0, V13.0.88
// Based on NVVM 20.0.0
//

.version 9.0
.target sm_100
.address_size 64

	// .globl	_Z6dividePi

.visible .entry _Z6dividePi(
	.param .u64 .ptr .align 1 _Z6dividePi_param_0
)
{
	.reg .b32 	%r<12>;
	.reg .b64 	%rd<5>;

	ld.param.u64 	%rd1, [_Z6dividePi_param_0];
	cvta.to.global.u64 	%rd2, %rd1;
	mov.u32 	%r1, %ctaid.x;
	mov.u32 	%r2, %ntid.x;
	mov.u32 	%r3, %tid.x;
	mad.lo.s32 	%r4, %r1, %r2, %r3;
	mul.hi.s32 	%r5, %r4, 1717986919;
	shr.u32 	%r6, %r5, 31;
	shr.s32 	%r7, %r5, 2;
	add.s32 	%r8, %r7, %r6;
	mul.lo.s32 	%r9, %r8, 10;
	sub.s32 	%r10, %r4, %r9;
	mul.wide.s32 	%rd3, %r10, 4;
	add.s64 	%rd4, %rd2, %rd3;
	atom.global.add.u32 	%r11, [%rd4], %r10;
	ret;

}


// ===== COMPILED SASS (sm_100) =====

	.target	sm_100

	.elftype	@"ET_EXEC"


//--------------------- .note.nv.tkinfo           --------------------------
	.section	.note.nv.tkinfo,"",@"SHT_NOTE"
	.sectionflags	@"SHF_NOTE_NV_TKINFO"
	.tkinfo
        /*0018*/ 	.word	0x00000002
        /*0030*/ 	.string	""
        /*0030*/ 	.string	"ptxas"
        /*0030*/ 	.string	"Cuda compilation tools, release 13.0, V13.0.88"
        /*0030*/ 	.string	"Build cuda_13.0.r13.0/compiler.36424714_0"
        /*0030*/ 	.string	"-arch sm_100 -m 64 "



//--------------------- .note.nv.cuinfo           --------------------------
	.section	.note.nv.cuinfo,"",@"SHT_NOTE"
	.sectionflags	@"SHF_NOTE_NV_CUINFO"
        /*0018*/ 	.short	0x0002
        /*001a*/ 	.short	0x0064
        /*001c*/ 	.short	0x0082
	.zero		2


//--------------------- .nv.info                  --------------------------
	.section	.nv.info,"",@"SHT_CUDA_INFO"
	.align	4


	//----- nvinfo : EIATTR_REGCOUNT
	.align		4
        /*0000*/ 	.byte	0x04, 0x2f
        /*0002*/ 	.short	(.L_1 - .L_0)
	.align		4
.L_0:
        /*0004*/ 	.word	index@(_Z6dividePi)
        /*0008*/ 	.word	0x00000008


	//----- nvinfo : EIATTR_FRAME_SIZE
	.align		4
.L_1:
        /*000c*/ 	.byte	0x04, 0x11
        /*000e*/ 	.short	(.L_3 - .L_2)
	.align		4
.L_2:
        /*0010*/ 	.word	index@(_Z6dividePi)
        /*0014*/ 	.word	0x00000000


	//----- nvinfo : EIATTR_MIN_STACK_SIZE
	.align		4
.L_3:
        /*0018*/ 	.byte	0x04, 0x12
        /*001a*/ 	.short	(.L_5 - .L_4)
	.align		4
.L_4:
        /*001c*/ 	.word	index@(_Z6dividePi)
        /*0020*/ 	.word	0x00000000
.L_5:


//--------------------- .nv.compat                --------------------------
	.section	.nv.compat,"",@"SHT_CUDA_COMPAT_INFO"
	.align	4
        /*0000*/ 	.byte	0x02, 0x09, 0x00, 0x00, 0x02, 0x02, 0x01, 0x00, 0x02, 0x05, 0x05, 0x00, 0x03, 0x07, 0x01, 0x01
        /*0010*/ 	.byte	0x02, 0x03, 0x00, 0x00, 0x02, 0x06, 0x01, 0x00, 0x04, 0x0b, 0x08, 0x00, 0x09, 0x00, 0x00, 0x00
        /*0020*/ 	.byte	0x00, 0x00, 0x00, 0x00


//--------------------- .nv.info._Z6dividePi      --------------------------
	.section	.nv.info._Z6dividePi,"",@"SHT_CUDA_INFO"
	.sectionflags	@""
	.align	4


	//----- nvinfo : EIATTR_CUDA_API_VERSION
	.align		4
        /*0000*/ 	.byte	0x04, 0x37
        /*0002*/ 	.short	(.L_7 - .L_6)
.L_6:
        /*0004*/ 	.word	0x00000082


	//----- nvinfo : EIATTR_KPARAM_INFO
	.align		4
.L_7:
        /*0008*/ 	.byte	0x04, 0x17
        /*000a*/ 	.short	(.L_9 - .L_8)
.L_8:
        /*000c*/ 	.word	0x00000000
        /*0010*/ 	.short	0x0000
        /*0012*/ 	.short	0x0000
        /*0014*/ 	.byte	0x00, 0xf5, 0x21, 0x00


	//----- nvinfo : EIATTR_SPARSE_MMA_MASK
	.align		4
.L_9:
        /*0018*/ 	.byte	0x03, 0x50
        /*001a*/ 	.short	0x0000


	//----- nvinfo : EIATTR_MAXREG_COUNT
	.align		4
        /*001c*/ 	.byte	0x03, 0x1b
        /*001e*/ 	.short	0x00ff


	//----- nvinfo : EIATTR_MERCURY_ISA_VERSION
	.align		4
        /*0020*/ 	.byte	0x03, 0x5f
        /*0022*/ 	.short	0x0101


	//----- nvinfo : EIATTR_VRC_CTA_INIT_COUNT
	.align		4
        /*0024*/ 	.byte	0x02, 0x4a
	.zero		1
	.zero		1


	//----- nvinfo : EIATTR_EXIT_INSTR_OFFSETS
	.align		4
        /*0028*/ 	.byte	0x04, 0x1c
        /*002a*/ 	.short	(.L_11 - .L_10)


	//   ....[0]....
.L_10:
        /*002c*/ 	.word	0x000000d0


	//----- nvinfo : EIATTR_CBANK_PARAM_SIZE
	.align		4
.L_11:
        /*0030*/ 	.byte	0x03, 0x19
        /*0032*/ 	.short	0x0008


	//----- nvinfo : EIATTR_PARAM_CBANK
	.align		4
        /*0034*/ 	.byte	0x04, 0x0a
        /*0036*/ 	.short	(.L_13 - .L_12)
	.align		4
.L_12:
        /*0038*/ 	.word	index@(.nv.constant0._Z6dividePi)
        /*003c*/ 	.short	0x0380
        /*003e*/ 	.short	0x0008


	//----- nvinfo : EIATTR_SW_WAR
	.align		4
.L_13:
        /*0040*/ 	.byte	0x04, 0x36
        /*0042*/ 	.short	(.L_15 - .L_14)
.L_14:
        /*0044*/ 	.word	0x00000008
.L_15:


//--------------------- .nv.callgraph             --------------------------
	.section	.nv.callgraph,"",@"SHT_CUDA_CALLGRAPH"
	.align	4
	.sectionentsize	8
	.align		4
        /*0000*/ 	.word	0x00000000
	.align		4
        /*0004*/ 	.word	0xffffffff
	.align		4
        /*0008*/ 	.word	0x00000000
	.align		4
        /*000c*/ 	.word	0xfffffffe
	.align		4
        /*0010*/ 	.word	0x00000000
	.align		4
        /*0014*/ 	.word	0xfffffffd
	.align		4
        /*0018*/ 	.word	0x00000000
	.align		4
        /*001c*/ 	.word	0xfffffffc


//--------------------- .text._Z6dividePi         --------------------------
	.section	.text._Z6dividePi,"ax",@progbits
	.align	128
        .global         _Z6dividePi
        .type           _Z6dividePi,@function
        .size           _Z6dividePi,(.L_x_1 - _Z6dividePi)
        .other          _Z6dividePi,@"STO_CUDA_ENTRY STV_DEFAULT"
_Z6dividePi:
.text._Z6dividePi:
[----:B------:R-:W-:Y:S01]  /*0000*/  LDC R1, c[0x0][0x37c] ;  /* 0x0000df00ff017b82 */ /* 0x000fe20000000800 */
[----:B------:R-:W0:Y:S07]  /*0010*/  S2R R5, SR_TID.X ;  /* 0x0000000000057919 */ /* 0x000e2e0000002100 */
[----:B------:R-:W0:Y:S08]  /*0020*/  S2UR UR4, SR_CTAID.X ;  /* 0x00000000000479c3 */ /* 0x000e300000002500 */
[----:B------:R-:W0:Y:S08]  /*0030*/  LDC R0, c[0x0][0x360] ;  /* 0x0000d800ff007b82 */ /* 0x000e300000000800 */
[----:B------:R-:W1:Y:S01]  /*0040*/  LDC.64 R2, c[0x0][0x380] ;  /* 0x0000e000ff027b82 */ /* 0x000e620000000a00 */
[----:B0-----:R-:W-:Y:S01]  /*0050*/  IMAD R0, R0, UR4, R5 ;  /* 0x0000000400007c24 */ /* 0x001fe2000f8e0205 */
[----:B------:R-:W0:Y:S03]  /*0060*/  LDCU.64 UR4, c[0x0][0x358] ;  /* 0x00006b00ff0477ac */ /* 0x000e260008000a00 */
[----:B------:R-:W-:-:S05]  /*0070*/  IMAD.HI R4, R0, 0x66666667, RZ ;  /* 0x6666666700047827 */ /* 0x000fca00078e02ff */
[----:B------:R-:W-:-:S04]  /*0080*/  SHF.R.U32.HI R5, RZ, 0x1f, R4 ;  /* 0x0000001fff057819 */ /* 0x000fc80000011604 */
[----:B------:R-:W-:-:S05]  /*0090*/  LEA.HI.SX32 R5, R4, R5, 0x1e ;  /* 0x0000000504057211 */ /* 0x000fca00078ff2ff */
[----:B------:R-:W-:-:S04]  /*00a0*/  IMAD R5, R5, -0xa, R0 ;  /* 0xfffffff605057824 */ /* 0x000fc800078e0200 */
[----:B-1----:R-:W-:-:S05]  /*00b0*/  IMAD.WIDE R2, R5, 0x4, R2 ;  /* 0x0000000405027825 */ /* 0x002fca00078e0202 */
[----:B0-----:R-:W-:Y:S01]  /*00c0*/  REDG.E.ADD.STRONG.GPU desc[UR4][R2.64], R5 ;  /* 0x000000050200798e */ /* 0x001fe2000c12e104 */
[----:B------:R-:W-:Y:S05]  /*00d0*/  EXIT ;  /* 0x000000000000794d */ /* 0x000fea0003800000 */
.L_x_0:
[----:B------:R-:W-:-:S00]  /*00e0*/  BRA `(.L_x_0) ;  /* 0xfffffffc00fc7947 */ /* 0x000fc0000383ffff */
[----:B------:R-:W-:-:S00]  /*00f0*/  NOP ;  /* 0x0000000000007918 */ /* 0x000fc00000000000 */
        /* <DEDUP_REMOVED lines=8> */
.L_x_1:


//--------------------- .nv.shared.reserved.0     --------------------------
	.section	.nv.shared.reserved.0,"aw",@nobits
	.weak		__nv_reservedSMEM_offset_0_alias
	.size		__nv_reservedSMEM_offset_0_alias, 0, 64
	.other		__nv_reservedSMEM_offset_0_alias,@"STO_CUDA_RESERVED_SHARED STV_DEFAULT"
__nv_reservedSMEM_offset_0_alias:
	.zero		0
	.zero		64


//--------------------- .nv.constant0._Z6dividePi --------------------------
	.section	.nv.constant0._Z6dividePi,"a",@progbits
	.sectionflags	@""
	.align	4
.nv.constant0._Z6dividePi:
	.zero		904


//--------------------- SYMBOLS --------------------------

	.type		.nv.reservedSmem.offset0,@object
	.size		.nv.reservedSmem.offset0,0x4
